	.headerflags	@"EF_CUDA_TEXMODE_UNIFIED EF_CUDA_64BIT_ADDRESS EF_CUDA_ACCELERATORS EF_CUDA_SM90 EF_CUDA_VIRTUAL_SM(EF_CUDA_SM90)"
	.elftype	@"ET_EXEC"


//--------------------- .nv.info                  --------------------------
	.section	.nv.info,"",@"SHT_CUDA_INFO"
	.align	4


	//----- nvinfo : EIATTR_REGCOUNT
	.align		4
        /*0000*/ 	.byte	0x04, 0x2f
        /*0002*/ 	.short	(.L_1 - .L_0)
	.align		4
.L_0:
        /*0004*/ 	.word	index@(compute_position_kernel)
        /*0008*/ 	.word	0x00000016


	//----- nvinfo : EIATTR_FRAME_SIZE
	.align		4
.L_1:
        /*000c*/ 	.byte	0x04, 0x11
        /*000e*/ 	.short	(.L_3 - .L_2)
	.align		4
.L_2:
        /*0010*/ 	.word	index@(compute_position_kernel)
        /*0014*/ 	.word	0x00000000


	//----- nvinfo : EIATTR_MIN_STACK_SIZE
	.align		4
.L_3:
        /*0018*/ 	.byte	0x04, 0x12
        /*001a*/ 	.short	(.L_5 - .L_4)
	.align		4
.L_4:
        /*001c*/ 	.word	index@(compute_position_kernel)
        /*0020*/ 	.word	0x00000000
.L_5:


//--------------------- .nv.info.compute_position_kernel --------------------------
	.section	.nv.info.compute_position_kernel,"",@"SHT_CUDA_INFO"
	.sectionflags	@""
	.align	4


	//----- nvinfo : EIATTR_CUDA_API_VERSION
	.align		4
        /*0000*/ 	.byte	0x04, 0x37
        /*0002*/ 	.short	(.L_7 - .L_6)
.L_6:
        /*0004*/ 	.word	0x00000080


	//----- nvinfo : EIATTR_KPARAM_INFO
	.align		4
.L_7:
        /*0008*/ 	.byte	0x04, 0x17
        /*000a*/ 	.short	(.L_9 - .L_8)
.L_8:
        /*000c*/ 	.word	0x00000000
        /*0010*/ 	.short	0x0004
        /*0012*/ 	.short	0x0020
        /*0014*/ 	.byte	0x00, 0xf4, 0x21, 0x00


	//----- nvinfo : EIATTR_KPARAM_INFO
	.align		4
.L_9:
        /*0018*/ 	.byte	0x04, 0x17
        /*001a*/ 	.short	(.L_11 - .L_10)
.L_10:
        /*001c*/ 	.word	0x00000000
        /*0020*/ 	.short	0x0003
        /*0022*/ 	.short	0x0018
        /*0024*/ 	.byte	0x00, 0xf4, 0x21, 0x00


	//----- nvinfo : EIATTR_KPARAM_INFO
	.align		4
.L_11:
        /*0028*/ 	.byte	0x04, 0x17
        /*002a*/ 	.short	(.L_13 - .L_12)
.L_12:
        /*002c*/ 	.word	0x00000000
        /*0030*/ 	.short	0x0002
        /*0032*/ 	.short	0x0010
        /*0034*/ 	.byte	0x00, 0xf4, 0x21, 0x00


	//----- nvinfo : EIATTR_KPARAM_INFO
	.align		4
.L_13:
        /*0038*/ 	.byte	0x04, 0x17
        /*003a*/ 	.short	(.L_15 - .L_14)
.L_14:
        /*003c*/ 	.word	0x00000000
        /*0040*/ 	.short	0x0001
        /*0042*/ 	.short	0x0008
        /*0044*/ 	.byte	0x00, 0xf4, 0x21, 0x00


	//----- nvinfo : EIATTR_KPARAM_INFO
	.align		4
.L_15:
        /*0048*/ 	.byte	0x04, 0x17
        /*004a*/ 	.short	(.L_17 - .L_16)
.L_16:
        /*004c*/ 	.word	0x00000000
        /*0050*/ 	.short	0x0000
        /*0052*/ 	.short	0x0000
        /*0054*/ 	.byte	0x00, 0xf4, 0x21, 0x00


	//----- nvinfo : EIATTR_SPARSE_MMA_MASK
	.align		4
.L_17:
        /*0058*/ 	.byte	0x03, 0x50
        /*005a*/ 	.short	0x0000


	//----- nvinfo : EIATTR_MAXREG_COUNT
	.align		4
        /*005c*/ 	.byte	0x03, 0x1b
        /*005e*/ 	.short	0x00ff


	//----- nvinfo : EIATTR_EXIT_INSTR_OFFSETS
	.align		4
        /*0060*/ 	.byte	0x04, 0x1c
        /*0062*/ 	.short	(.L_19 - .L_18)


	//   ....[0]....
.L_18:
        /*0064*/ 	.word	0x00000870


	//   ....[1]....
        /*0068*/ 	.word	0x00000890


	//----- nvinfo : EIATTR_REQNTID
	.align		4
.L_19:
        /*006c*/ 	.byte	0x04, 0x10
        /*006e*/ 	.short	(.L_21 - .L_20)
.L_20:
        /*0070*/ 	.word	0x00000080
        /*0074*/ 	.word	0x00000001
        /*0078*/ 	.word	0x00000001


	//----- nvinfo : EIATTR_CBANK_PARAM_SIZE
	.align		4
.L_21:
        /*007c*/ 	.byte	0x03, 0x19
        /*007e*/ 	.short	0x0028


	//----- nvinfo : EIATTR_PARAM_CBANK
	.align		4
        /*0080*/ 	.byte	0x04, 0x0a
        /*0082*/ 	.short	(.L_23 - .L_22)
	.align		4
.L_22:
        /*0084*/ 	.word	index@(.nv.constant0.compute_position_kernel)
        /*0088*/ 	.short	0x0210
        /*008a*/ 	.short	0x0028


	//----- nvinfo : EIATTR_SW_WAR
	.align		4
.L_23:
        /*008c*/ 	.byte	0x04, 0x36
        /*008e*/ 	.short	(.L_25 - .L_24)
.L_24:
        /*0090*/ 	.word	0x00000008
.L_25:


//--------------------- .nv.callgraph             --------------------------
	.section	.nv.callgraph,"",@"SHT_CUDA_CALLGRAPH"
	.align	4
	.sectionentsize	8
	.align		4
        /*0000*/ 	.word	0x00000000
	.align		4
        /*0004*/ 	.word	0xffffffff
	.align		4
        /*0008*/ 	.word	0x00000000
	.align		4
        /*000c*/ 	.word	0xfffffffe
	.align		4
        /*0010*/ 	.word	0x00000000
	.align		4
        /*0014*/ 	.word	0xfffffffd
	.align		4
        /*0018*/ 	.word	0x00000000
	.align		4
        /*001c*/ 	.word	0xfffffffc


//--------------------- .text.compute_position_kernel --------------------------
	.section	.text.compute_position_kernel,"ax",@progbits
	.align	128
        .global         compute_position_kernel
        .type           compute_position_kernel,@function
        .size           compute_position_kernel,(.L_x_8 - compute_position_kernel)
        .other          compute_position_kernel,@"STO_CUDA_ENTRY STV_DEFAULT"
compute_position_kernel:
.text.compute_position_kernel:
[----:B------:R-:W0:Y:S01]  /*0000*/  LDC R1, c[0x0][0x28] ;  /* 0x00000a00ff017b82 */ /* 0x000e220000000800 */
[----:B------:R-:W1:Y:S07]  /*0010*/  S2R R3, SR_CTAID.X ;  /* 0x0000000000037919 */ /* 0x000e6e0000002500 */
[----:B------:R-:W1:Y:S01]  /*0020*/  LDC.64 R6, c[0x0][0x220] ;  /* 0x00008800ff067b82 */ /* 0x000e620000000a00 */
[----:B------:R-:W-:-:S07]  /*0030*/  ULDC.64 UR6, c[0x0][0x208] ;  /* 0x0000820000067ab9 */ /* 0x000fce0000000a00 */
[----:B------:R-:W2:Y:S01]  /*0040*/  LDC.64 R10, c[0x0][0x228] ;  /* 0x00008a00ff0a7b82 */ /* 0x000ea20000000a00 */
[----:B-1----:R-:W-:-:S04]  /*0050*/  IMAD.WIDE.U32 R6, R3, 0x4, R6 ;  /* 0x0000000403067825 */ /* 0x002fc800078e0006 */
[C---:B--2---:R-:W-:Y:S01]  /*0060*/  IMAD.WIDE.U32 R10, R3.reuse, 0x4, R10 ;  /* 0x00000004030a7825 */ /* 0x044fe200078e000a */
[----:B------:R1:W5:Y:S04]  /*0070*/  LDG.E R4, desc[UR6][R6.64] ;  /* 0x0000000606047981 */ /* 0x000368000c1e1900 */
[----:B------:R1:W5:Y:S01]  /*0080*/  LDG.E R0, desc[UR6][R10.64] ;  /* 0x000000060a007981 */ /* 0x000362000c1e1900 */
[----:B------:R-:W-:Y:S01]  /*0090*/  ISETP.NE.AND P0, PT, R3, RZ, PT ;  /* 0x000000ff0300720c */ /* 0x000fe20003f05270 */
[----:B------:R-:W-:Y:S02]  /*00a0*/  IMAD.MOV.U32 R5, RZ, RZ, RZ ;  /* 0x000000ffff057224 */ /* 0x000fe400078e00ff */
[----:B------:R-:W-:-:S10]  /*00b0*/  IMAD.MOV.U32 R8, RZ, RZ, RZ ;  /* 0x000000ffff087224 */ /* 0x000fd400078e00ff */
[----:B01----:R-:W-:Y:S05]  /*00c0*/  @!P0 BRA `(.L_x_0) ;  /* 0x0000000400088947 */ /* 0x003fea0003800000 */
[----:B------:R-:W0:Y:S01]  /*00d0*/  LDC R12, c[0x0][0x22c] ;  /* 0x00008b00ff0c7b82 */ /* 0x000e220000000800 */
[----:B------:R-:W-:Y:S01]  /*00e0*/  ISETP.GT.U32.AND P0, PT, R3, RZ, PT ;  /* 0x000000ff0300720c */ /* 0x000fe20003f04070 */
[----:B------:R-:W-:Y:S01]  /*00f0*/  ULDC UR4, c[0x0][0x228] ;  /* 0x00008a0000047ab9 */ /* 0x000fe20000000800 */
[----:B------:R-:W-:Y:S01]  /*0100*/  IMAD.MOV.U32 R5, RZ, RZ, RZ ;  /* 0x000000ffff057224 */ /* 0x000fe200078e00ff */
[----:B------:R-:W-:Y:S02]  /*0110*/  CS2R R8, SRZ ;  /* 0x0000000000087805 */ /* 0x000fe4000001ff00 */
[----:B------:R-:W-:Y:S01]  /*0120*/  ISETP.GT.AND.EX P0, PT, RZ, RZ, PT, P0 ;  /* 0x000000ffff00720c */ /* 0x000fe20003f04300 */
[----:B------:R-:W-:Y:S02]  /*0130*/  IMAD.U32 R15, RZ, RZ, UR4 ;  /* 0x00000004ff0f7e24 */ /* 0x000fe4000f8e00ff */
[----:B------:R-:W-:-:S10]  /*0140*/  IMAD.MOV.U32 R2, RZ, RZ, R3 ;  /* 0x000000ffff027224 */ /* 0x000fd400078e0003 */
[----:B------:R-:W-:Y:S05]  /*0150*/  @!P0 BRA `(.L_x_1) ;  /* 0x0000000000b48947 */ /* 0x000fea0003800000 */
[----:B------:R-:W-:Y:S02]  /*0160*/  ISETP.GT.U32.AND P1, PT, R2, 0x3, PT ;  /* 0x000000030200780c */ /* 0x000fe40003f24070 */
[----:B------:R-:W-:Y:S02]  /*0170*/  PLOP3.LUT P0, PT, PT, PT, PT, 0x80, 0x0 ;  /* 0x000000000000781c */ /* 0x000fe40003f0f070 */
[----:B------:R-:W-:-:S13]  /*0180*/  ISETP.GT.AND.EX P1, PT, R9, RZ, PT, P1 ;  /* 0x000000ff0900720c */ /* 0x000fda0003f24310 */
[----:B------:R-:W-:Y:S05]  /*0190*/  @!P1 BRA `(.L_x_2) ;  /* 0x0000000000589947 */ /* 0x000fea0003800000 */
[----:B------:R-:W-:-:S13]  /*01a0*/  PLOP3.LUT P0, PT, PT, PT, PT, 0x8, 0x0 ;  /* 0x000000000000781c */ /* 0x000fda0003f0e170 */
.L_x_3:
[----:B------:R-:W-:Y:S02]  /*01b0*/  IMAD.MOV.U32 R6, RZ, RZ, R15 ;  /* 0x000000ffff067224 */ /* 0x000fe400078e000f */
[----:B0-----:R-:W-:-:S05]  /*01c0*/  IMAD.MOV.U32 R7, RZ, RZ, R12 ;  /* 0x000000ffff077224 */ /* 0x001fca00078e000c */
[----:B------:R-:W2:Y:S04]  /*01d0*/  LDG.E R10, desc[UR6][R6.64] ;  /* 0x00000006060a7981 */ /* 0x000ea8000c1e1900 */
[----:B------:R-:W2:Y:S04]  /*01e0*/  LDG.E R11, desc[UR6][R6.64+0x4] ;  /* 0x00000406060b7981 */ /* 0x000ea8000c1e1900 */
[----:B------:R-:W3:Y:S04]  /*01f0*/  LDG.E R12, desc[UR6][R6.64+0x8] ;  /* 0x00000806060c7981 */ /* 0x000ee8000c1e1900 */
[----:B------:R-:W3:Y:S01]  /*0200*/  LDG.E R13, desc[UR6][R6.64+0xc] ;  /* 0x00000c06060d7981 */ /* 0x000ee2000c1e1900 */
[----:B------:R-:W-:-:S02]  /*0210*/  IADD3 R2, P1, R2, -0x4, RZ ;  /* 0xfffffffc02027810 */ /* 0x000fc40007f3e0ff */
[----:B------:R-:W-:Y:S02]  /*0220*/  IADD3 R15, P4, R6, 0x10, RZ ;  /* 0x00000010060f7810 */ /* 0x000fe40007f9e0ff */
[----:B------:R-:W-:Y:S02]  /*0230*/  IADD3.X R9, R9, -0x1, RZ, P1, !PT ;  /* 0xffffffff09097810 */ /* 0x000fe40000ffe4ff */
[----:B------:R-:W-:-:S04]  /*0240*/  ISETP.GT.U32.AND P1, PT, R2, 0x3, PT ;  /* 0x000000030200780c */ /* 0x000fc80003f24070 */
[----:B------:R-:W-:Y:S02]  /*0250*/  ISETP.GT.AND.EX P1, PT, R9, RZ, PT, P1 ;  /* 0x000000ff0900720c */ /* 0x000fe40003f24310 */
[--C-:B--2---:R-:W-:Y:S02]  /*0260*/  IADD3 R14, P2, P3, R11, R5, R10.reuse ;  /* 0x000000050b0e7210 */ /* 0x104fe40007b5e00a */
[----:B------:R-:W-:Y:S02]  /*0270*/  SHF.R.S32.HI R5, RZ, 0x1f, R10 ;  /* 0x0000001fff057819 */ /* 0x000fe4000001140a */
[----:B------:R-:W-:-:S04]  /*0280*/  SHF.R.S32.HI R11, RZ, 0x1f, R11 ;  /* 0x0000001fff0b7819 */ /* 0x000fc8000001140b */
[----:B------:R-:W-:Y:S02]  /*0290*/  IADD3.X R11, R11, R8, R5, P2, P3 ;  /* 0x000000080b0b7210 */ /* 0x000fe400017e6405 */
[--C-:B---3--:R-:W-:Y:S02]  /*02a0*/  IADD3 R5, P2, P3, R13, R14, R12.reuse ;  /* 0x0000000e0d057210 */ /* 0x108fe40007b5e00c */
[----:B------:R-:W-:Y:S01]  /*02b0*/  SHF.R.S32.HI R8, RZ, 0x1f, R12 ;  /* 0x0000001fff087819 */ /* 0x000fe2000001140c */
[----:B------:R-:W-:Y:S01]  /*02c0*/  IMAD.X R12, RZ, RZ, R7, P4 ;  /* 0x000000ffff0c7224 */ /* 0x000fe200020e0607 */
[----:B------:R-:W-:-:S04]  /*02d0*/  SHF.R.S32.HI R13, RZ, 0x1f, R13 ;  /* 0x0000001fff0d7819 */ /* 0x000fc8000001140d */
[----:B------:R-:W-:Y:S01]  /*02e0*/  IADD3.X R8, R13, R11, R8, P2, P3 ;  /* 0x0000000b0d087210 */ /* 0x000fe200017e6408 */
[----:B------:R-:W-:Y:S06]  /*02f0*/  @P1 BRA `(.L_x_3) ;  /* 0xfffffffc00ac1947 */ /* 0x000fec000383ffff */
.L_x_2:
[----:B------:R-:W-:-:S04]  /*0300*/  ISETP.GT.U32.AND P1, PT, R2, 0x1, PT ;  /* 0x000000010200780c */ /* 0x000fc80003f24070 */
[----:B------:R-:W-:-:S13]  /*0310*/  ISETP.GT.AND.EX P1, PT, R9, RZ, PT, P1 ;  /* 0x000000ff0900720c */ /* 0x000fda0003f24310 */
[----:B------:R-:W-:Y:S05]  /*0320*/  @!P1 BRA `(.L_x_4) ;  /* 0x0000000000349947 */ /* 0x000fea0003800000 */
[----:B------:R-:W-:Y:S02]  /*0330*/  IMAD.MOV.U32 R6, RZ, RZ, R15 ;  /* 0x000000ffff067224 */ /* 0x000fe400078e000f */
[----:B0-----:R-:W-:-:S05]  /*0340*/  IMAD.MOV.U32 R7, RZ, RZ, R12 ;  /* 0x000000ffff077224 */ /* 0x001fca00078e000c */
[----:B------:R-:W2:Y:S04]  /*0350*/  LDG.E R10, desc[UR6][R6.64] ;  /* 0x00000006060a7981 */ /* 0x000ea8000c1e1900 */
[----:B------:R-:W3:Y:S01]  /*0360*/  LDG.E R11, desc[UR6][R6.64+0x4] ;  /* 0x00000406060b7981 */ /* 0x000ee2000c1e1900 */
[----:B------:R-:W-:Y:S02]  /*0370*/  IADD3 R15, P4, R15, 0x8, RZ ;  /* 0x000000080f0f7810 */ /* 0x000fe40007f9e0ff */
[----:B------:R-:W-:Y:S02]  /*0380*/  IADD3 R2, P3, R2, -0x2, RZ ;  /* 0xfffffffe02027810 */ /* 0x000fe40007f7e0ff */
[----:B------:R-:W-:Y:S01]  /*0390*/  PLOP3.LUT P0, PT, PT, PT, PT, 0x8, 0x0 ;  /* 0x000000000000781c */ /* 0x000fe20003f0e170 */
[----:B------:R-:W-:Y:S01]  /*03a0*/  IMAD.X R12, RZ, RZ, R12, P4 ;  /* 0x000000ffff0c7224 */ /* 0x000fe200020e060c */
[----:B------:R-:W-:-:S02]  /*03b0*/  IADD3.X R9, R9, -0x1, RZ, P3, !PT ;  /* 0xffffffff09097810 */ /* 0x000fc40001ffe4ff */
[--C-:B--2---:R-:W-:Y:S02]  /*03c0*/  SHF.R.S32.HI R13, RZ, 0x1f, R10.reuse ;  /* 0x0000001fff0d7819 */ /* 0x104fe4000001140a */
[----:B---3--:R-:W-:Y:S02]  /*03d0*/  IADD3 R5, P1, P2, R11, R5, R10 ;  /* 0x000000050b057210 */ /* 0x008fe40007a3e00a */
[----:B------:R-:W-:-:S04]  /*03e0*/  SHF.R.S32.HI R11, RZ, 0x1f, R11 ;  /* 0x0000001fff0b7819 */ /* 0x000fc8000001140b */
[----:B------:R-:W-:-:S07]  /*03f0*/  IADD3.X R8, R11, R8, R13, P1, P2 ;  /* 0x000000080b087210 */ /* 0x000fce0000fe440d */
.L_x_4:
[----:B------:R-:W-:-:S04]  /*0400*/  ISETP.NE.U32.AND P1, PT, R2, RZ, PT ;  /* 0x000000ff0200720c */ /* 0x000fc80003f25070 */
[----:B------:R-:W-:-:S13]  /*0410*/  ISETP.NE.OR.EX P0, PT, R9, RZ, P0, P1 ;  /* 0x000000ff0900720c */ /* 0x000fda0000705710 */
[----:B------:R-:W-:Y:S05]  /*0420*/  @!P0 BRA `(.L_x_0) ;  /* 0x0000000000308947 */ /* 0x000fea0003800000 */
.L_x_1:
[----:B------:R-:W-:Y:S02]  /*0430*/  IMAD.MOV.U32 R6, RZ, RZ, R15 ;  /* 0x000000ffff067224 */ /* 0x000fe400078e000f */
[----:B0-----:R-:W-:-:S05]  /*0440*/  IMAD.MOV.U32 R7, RZ, RZ, R12 ;  /* 0x000000ffff077224 */ /* 0x001fca00078e000c */
[----:B------:R-:W2:Y:S01]  /*0450*/  LDG.E R6, desc[UR6][R6.64] ;  /* 0x0000000606067981 */ /* 0x000ea2000c1e1900 */
[----:B------:R-:W-:Y:S02]  /*0460*/  IADD3 R2, P0, R2, -0x1, RZ ;  /* 0xffffffff02027810 */ /* 0x000fe40007f1e0ff */
[----:B------:R-:W-:Y:S02]  /*0470*/  IADD3 R15, P2, R15, 0x4, RZ ;  /* 0x000000040f0f7810 */ /* 0x000fe40007f5e0ff */
[----:B------:R-:W-:Y:S02]  /*0480*/  IADD3.X R9, R9, -0x1, RZ, P0, !PT ;  /* 0xffffffff09097810 */ /* 0x000fe400007fe4ff */
[----:B------:R-:W-:Y:S01]  /*0490*/  ISETP.NE.U32.AND P0, PT, R2, RZ, PT ;  /* 0x000000ff0200720c */ /* 0x000fe20003f05070 */
[----:B------:R-:W-:-:S03]  /*04a0*/  IMAD.X R12, RZ, RZ, R12, P2 ;  /* 0x000000ffff0c7224 */ /* 0x000fc600010e060c */
[----:B------:R-:W-:Y:S02]  /*04b0*/  ISETP.NE.AND.EX P0, PT, R9, RZ, PT, P0 ;  /* 0x000000ff0900720c */ /* 0x000fe40003f05300 */
[----:B--2---:R-:W-:-:S04]  /*04c0*/  IADD3 R5, P1, R6, R5, RZ ;  /* 0x0000000506057210 */ /* 0x004fc80007f3e0ff */
[----:B------:R-:W-:-:S07]  /*04d0*/  LEA.HI.X.SX32 R8, R6, R8, 0x1, P1 ;  /* 0x0000000806087211 */ /* 0x000fce00008f0eff */
[----:B------:R-:W-:Y:S05]  /*04e0*/  @P0 BRA `(.L_x_1) ;  /* 0xfffffffc00d00947 */ /* 0x000fea000383ffff */
.L_x_0:
[----:B------:R-:W1:Y:S01]  /*04f0*/  S2R R7, SR_TID.X ;  /* 0x0000000000077919 */ /* 0x000e620000002100 */
[----:B------:R-:W2:Y:S01]  /*0500*/  LDC.64 R10, c[0x0][0x218] ;  /* 0x00008600ff0a7b82 */ /* 0x000ea20000000a00 */
[----:B-----5:R-:W-:-:S05]  /*0510*/  VIADD R6, R0, 0x1ff ;  /* 0x000001ff00067836 */ /* 0x020fca0000000000 */
[----:B------:R-:W-:Y:S02]  /*0520*/  ISETP.GE.AND P0, PT, R6, 0x200, PT ;  /* 0x000002000600780c */ /* 0x000fe40003f06270 */
[----:B--2---:R-:W-:-:S04]  /*0530*/  LEA R2, P1, R3, R10, 0x2 ;  /* 0x0000000a03027211 */ /* 0x004fc800078210ff */
[----:B------:R-:W-:Y:S02]  /*0540*/  LEA.HI.X R3, R3, R11, RZ, 0x2, P1 ;  /* 0x0000000b03037211 */ /* 0x000fe400008f14ff */
[----:B-1----:R-:W-:-:S05]  /*0550*/  ISETP.NE.AND P4, PT, R7, RZ, PT ;  /* 0x000000ff0700720c */ /* 0x002fca0003f85270 */
[----:B------:R-:W-:Y:S08]  /*0560*/  @!P0 BRA `(.L_x_5) ;  /* 0x0000000000c08947 */ /* 0x000ff00003800000 */
[C---:B------:R-:W-:Y:S01]  /*0570*/  SHF.L.U64.HI R9, R5.reuse, 0x3, R8 ;  /* 0x0000000305097819 */ /* 0x040fe20000010208 */
[----:B------:R-:W-:Y:S01]  /*0580*/  IMAD.SHL.U32 R8, R5, 0x8, RZ ;  /* 0x0000000805087824 */ /* 0x000fe200078e00ff */
[----:B------:R-:W-:Y:S01]  /*0590*/  LOP3.LUT R7, R7, 0x7f, RZ, 0xc0, !PT ;  /* 0x0000007f07077812 */ /* 0x000fe200078ec0ff */
[----:B------:R-:W-:Y:S01]  /*05a0*/  ULDC.64 UR4, c[0x0][0x210] ;  /* 0x0000840000047ab9 */ /* 0x000fe20000000a00 */
[----:B------:R-:W-:-:S03]  /*05b0*/  LOP3.LUT R6, R6, 0xfffffe00, RZ, 0xc0, !PT ;  /* 0xfffffe0006067812 */ /* 0x000fc600078ec0ff */
[----:B------:R-:W-:-:S04]  /*05c0*/  IMAD.WIDE.U32 R8, R7, 0x8, R8 ;  /* 0x0000000807087825 */ /* 0x000fc800078e0008 */
[----:B------:R-:W-:Y:S01]  /*05d0*/  IMAD.IADD R4, R4, 0x1, R7 ;  /* 0x0000000104047824 */ /* 0x000fe200078e0207 */
[----:B------:R-:W-:Y:S01]  /*05e0*/  IADD3 R18, P0, R8, UR4, RZ ;  /* 0x0000000408127c10 */ /* 0x000fe2000ff1e0ff */
[----:B------:R-:W-:-:S03]  /*05f0*/  UMOV UR4, URZ ;  /* 0x0000003f00047c82 */ /* 0x000fc60008000000 */
[----:B------:R-:W-:Y:S01]  /*0600*/  IADD3.X R19, R9, UR5, RZ, P0, !PT ;  /* 0x0000000509137c10 */ /* 0x000fe200087fe4ff */
[----:B------:R-:W-:-:S08]  /*0610*/  UMOV UR5, URZ ;  /* 0x0000003f00057c82 */ /* 0x000fd00008000000 */
.L_x_6:
[----:B-1----:R-:W-:-:S04]  /*0620*/  IADD3 R9, P0, R7, UR4, RZ ;  /* 0x0000000407097c10 */ /* 0x002fc8000ff1e0ff */
[C---:B------:R-:W-:Y:S01]  /*0630*/  IADD3 R13, P2, R9.reuse, 0x80, RZ ;  /* 0x00000080090d7810 */ /* 0x040fe20007f5e0ff */
[----:B------:R-:W-:Y:S01]  /*0640*/  IMAD.X R8, RZ, RZ, UR5, P0 ;  /* 0x00000005ff087e24 */ /* 0x000fe200080e06ff */
[C---:B------:R-:W-:Y:S02]  /*0650*/  IADD3 R11, P5, R9.reuse, 0x100, RZ ;  /* 0x00000100090b7810 */ /* 0x040fe40007fbe0ff */
[CC--:B------:R-:W-:Y:S02]  /*0660*/  ISETP.GE.U32.AND P3, PT, R9.reuse, R0.reuse, PT ;  /* 0x000000000900720c */ /* 0x0c0fe40003f66070 */
[----:B------:R-:W-:Y:S01]  /*0670*/  IADD3 R9, P6, R9, 0x180, RZ ;  /* 0x0000018009097810 */ /* 0x000fe20007fde0ff */
[--C-:B------:R-:W-:Y:S01]  /*0680*/  IMAD.X R10, RZ, RZ, R8.reuse, P5 ;  /* 0x000000ffff0a7224 */ /* 0x100fe200028e0608 */
[-C--:B------:R-:W-:Y:S01]  /*0690*/  ISETP.GE.U32.AND P1, PT, R11, R0.reuse, PT ;  /* 0x000000000b00720c */ /* 0x080fe20003f26070 */
[--C-:B------:R-:W-:Y:S01]  /*06a0*/  IMAD.X R11, RZ, RZ, R8.reuse, P2 ;  /* 0x000000ffff0b7224 */ /* 0x100fe200010e0608 */
[-C--:B------:R-:W-:Y:S01]  /*06b0*/  ISETP.GE.U32.AND P2, PT, R9, R0.reuse, PT ;  /* 0x000000000900720c */ /* 0x080fe20003f46070 */
[----:B------:R-:W-:Y:S01]  /*06c0*/  IMAD.X R9, RZ, RZ, R8, P6 ;  /* 0x000000ffff097224 */ /* 0x000fe200030e0608 */
[----:B------:R-:W-:-:S02]  /*06d0*/  ISETP.GE.U32.AND P0, PT, R13, R0, PT ;  /* 0x000000000d00720c */ /* 0x000fc40003f06070 */
[----:B------:R-:W-:Y:S01]  /*06e0*/  ISETP.GE.AND.EX P3, PT, R8, RZ, PT, P3 ;  /* 0x000000ff0800720c */ /* 0x000fe20003f66330 */
[----:B------:R-:W-:Y:S01]  /*06f0*/  VIADD R8, R4, UR4 ;  /* 0x0000000404087c36 */ /* 0x000fe20008000000 */
[----:B------:R-:W-:Y:S01]  /*0700*/  ISETP.GE.AND.EX P0, PT, R11, RZ, PT, P0 ;  /* 0x000000ff0b00720c */ /* 0x000fe20003f06300 */
[----:B------:R-:W-:Y:S01]  /*0710*/  IMAD.MOV.U32 R11, RZ, RZ, R19 ;  /* 0x000000ffff0b7224 */ /* 0x000fe200078e0013 */
[----:B------:R-:W-:Y:S01]  /*0720*/  ISETP.GE.AND.EX P2, PT, R9, RZ, PT, P2 ;  /* 0x000000ff0900720c */ /* 0x000fe20003f46320 */
[----:B0-----:R-:W-:Y:S01]  /*0730*/  VIADD R12, R8, 0x80 ;  /* 0x00000080080c7836 */ /* 0x001fe20000000000 */
[----:B------:R-:W-:Y:S01]  /*0740*/  ISETP.GE.AND.EX P1, PT, R10, RZ, PT, P1 ;  /* 0x000000ff0a00720c */ /* 0x000fe20003f26310 */
[C---:B------:R-:W-:Y:S01]  /*0750*/  VIADD R16, R8.reuse, 0x180 ;  /* 0x0000018008107836 */ /* 0x040fe20000000000 */
[----:B------:R-:W-:Y:S01]  /*0760*/  SHF.R.S32.HI R9, RZ, 0x1f, R8 ;  /* 0x0000001fff097819 */ /* 0x000fe20000011408 */
[----:B------:R-:W-:Y:S01]  /*0770*/  IMAD.MOV.U32 R10, RZ, RZ, R18 ;  /* 0x000000ffff0a7224 */ /* 0x000fe200078e0012 */
[----:B------:R-:W-:Y:S01]  /*0780*/  SHF.R.S32.HI R13, RZ, 0x1f, R12 ;  /* 0x0000001fff0d7819 */ /* 0x000fe2000001140c */
[----:B------:R-:W-:Y:S01]  /*0790*/  UIADD3 UR4, UP0, UR4, 0x200, URZ ;  /* 0x0000020004047890 */ /* 0x000fe2000ff1e03f */
[----:B------:R-:W-:Y:S01]  /*07a0*/  SHF.R.S32.HI R17, RZ, 0x1f, R16 ;  /* 0x0000001fff117819 */ /* 0x000fe20000011410 */
[----:B------:R-:W-:Y:S01]  /*07b0*/  VIADD R14, R8, 0x100 ;  /* 0x00000100080e7836 */ /* 0x000fe20000000000 */
[----:B------:R1:W-:Y:S01]  /*07c0*/  @!P3 STG.E.64 desc[UR6][R10.64], R8 ;  /* 0x000000080a00b986 */ /* 0x0003e2000c101b06 */
[----:B------:R-:W-:-:S03]  /*07d0*/  UIADD3.X UR5, URZ, UR5, URZ, UP0, !UPT ;  /* 0x000000053f057290 */ /* 0x000fc600087fe43f */
[----:B------:R1:W-:Y:S01]  /*07e0*/  @!P0 STG.E.64 desc[UR6][R10.64+0x400], R12 ;  /* 0x0004000c0a008986 */ /* 0x0003e2000c101b06 */
[----:B------:R-:W-:Y:S02]  /*07f0*/  ISETP.NE.U32.AND P0, PT, R6, UR4, PT ;  /* 0x0000000406007c0c */ /* 0x000fe4000bf05070 */
[----:B------:R-:W-:Y:S01]  /*0800*/  SHF.R.S32.HI R15, RZ, 0x1f, R14 ;  /* 0x0000001fff0f7819 */ /* 0x000fe2000001140e */
[----:B------:R1:W-:Y:S01]  /*0810*/  @!P2 STG.E.64 desc[UR6][R10.64+0xc00], R16 ;  /* 0x000c00100a00a986 */ /* 0x0003e2000c101b06 */
[----:B------:R-:W-:-:S03]  /*0820*/  ISETP.NE.AND.EX P0, PT, RZ, UR5, PT, P0 ;  /* 0x00000005ff007c0c */ /* 0x000fc6000bf05300 */
[----:B------:R1:W-:Y:S01]  /*0830*/  @!P1 STG.E.64 desc[UR6][R10.64+0x800], R14 ;  /* 0x0008000e0a009986 */ /* 0x0003e2000c101b06 */
[----:B------:R-:W-:-:S05]  /*0840*/  IADD3 R18, P1, R10, 0x1000, RZ ;  /* 0x000010000a127810 */ /* 0x000fca0007f3e0ff */
[----:B------:R-:W-:-:S04]  /*0850*/  IMAD.X R19, RZ, RZ, R11, P1 ;  /* 0x000000ffff137224 */ /* 0x000fc800008e060b */
[----:B------:R-:W-:Y:S05]  /*0860*/  @P0 BRA `(.L_x_6) ;  /* 0xfffffffc006c0947 */ /* 0x000fea000383ffff */
.L_x_5:
[----:B------:R-:W-:Y:S05]  /*0870*/  @P4 EXIT ;  /* 0x000000000000494d */ /* 0x000fea0003800000 */
[----:B------:R-:W-:Y:S01]  /*0880*/  STG.E desc[UR6][R2.64], R5 ;  /* 0x0000000502007986 */ /* 0x000fe2000c101906 */
[----:B------:R-:W-:Y:S05]  /*0890*/  EXIT ;  /* 0x000000000000794d */ /* 0x000fea0003800000 */
.L_x_7:
[----:B------:R-:W-:-:S00]  /*08a0*/  BRA `(.L_x_7) ;  /* 0xfffffffc00fc7947 */ /* 0x000fc0000383ffff */
[----:B------:R-:W-:-:S00]  /*08b0*/  NOP ;  /* 0x0000000000007918 */ /* 0x000fc00000000000 */
        /* <DEDUP_REMOVED lines=12> */
.L_x_8:


//--------------------- .nv.shared.reserved.0     --------------------------
	.section	.nv.shared.reserved.0,"aw",@nobits
	.weak		__nv_reservedSMEM_offset_0_alias
	.size		__nv_reservedSMEM_offset_0_alias, 0, 0
	.other		__nv_reservedSMEM_offset_0_alias,@"STO_CUDA_RESERVED_SHARED STV_DEFAULT"
__nv_reservedSMEM_offset_0_alias:
	.zero		0


//--------------------- .nv.constant0.compute_position_kernel --------------------------
	.section	.nv.constant0.compute_position_kernel,"a",@progbits
	.sectionflags	@""
	.align	4
.nv.constant0.compute_position_kernel:
	.zero		568


//--------------------- SYMBOLS --------------------------

	.type		.nv.reservedSmem.offset0,@object
	.size		.nv.reservedSmem.offset0,0x4
